	.headerflags	@"EF_CUDA_TEXMODE_UNIFIED EF_CUDA_64BIT_ADDRESS EF_CUDA_ACCELERATORS EF_CUDA_SM90 EF_CUDA_VIRTUAL_SM(EF_CUDA_SM90)"
	.elftype	@"ET_EXEC"


//--------------------- .nv.info                  --------------------------
	.section	.nv.info,"",@"SHT_CUDA_INFO"
	.align	4


	//----- nvinfo : EIATTR_REGCOUNT
	.align		4
        /*0000*/ 	.byte	0x04, 0x2f
        /*0002*/ 	.short	(.L_3 - .L_2)
	.align		4
.L_2:
        /*0004*/ 	.word	index@(triton_poi_fused__native_batch_norm_legit_no_training_relu_17)
        /*0008*/ 	.word	0x00000012


	//----- nvinfo : EIATTR_MIN_STACK_SIZE
	.align		4
.L_3:
        /*000c*/ 	.byte	0x04, 0x12
        /*000e*/ 	.short	(.L_5 - .L_4)
	.align		4
.L_4:
        /*0010*/ 	.word	index@(triton_poi_fused__native_batch_norm_legit_no_training_relu_17)
        /*0014*/ 	.word	0x00000000


	//----- nvinfo : EIATTR_FRAME_SIZE
	.align		4
.L_5:
        /*0018*/ 	.byte	0x04, 0x11
        /*001a*/ 	.short	(.L_7 - .L_6)
	.align		4
.L_6:
        /*001c*/ 	.word	index@(triton_poi_fused__native_batch_norm_legit_no_training_relu_17)
        /*0020*/ 	.word	0x00000000


	//----- nvinfo : EIATTR_MIN_STACK_SIZE
	.align		4
.L_7:
        /*0024*/ 	.byte	0x04, 0x12
        /*0026*/ 	.short	(.L_9 - .L_8)
	.align		4
.L_8:
        /*0028*/ 	.word	index@(triton_poi_fused__native_batch_norm_legit_no_training_relu_17)
        /*002c*/ 	.word	0x00000000
.L_9:


//--------------------- .nv.info.triton_poi_fused__native_batch_norm_legit_no_training_relu_17 --------------------------
	.section	.nv.info.triton_poi_fused__native_batch_norm_legit_no_training_relu_17,"",@"SHT_CUDA_INFO"
	.sectionflags	@""
	.align	4


	//----- nvinfo : EIATTR_CUDA_API_VERSION
	.align		4
        /*0000*/ 	.byte	0x04, 0x37
        /*0002*/ 	.short	(.L_11 - .L_10)
.L_10:
        /*0004*/ 	.word	0x0000007c


	//----- nvinfo : EIATTR_KPARAM_INFO
	.align		4
.L_11:
        /*0008*/ 	.byte	0x04, 0x17
        /*000a*/ 	.short	(.L_13 - .L_12)
.L_12:
        /*000c*/ 	.word	0x00000000
        /*0010*/ 	.short	0x0006
        /*0012*/ 	.short	0x0030
        /*0014*/ 	.byte	0x00, 0xf0, 0x11, 0x00


	//----- nvinfo : EIATTR_KPARAM_INFO
	.align		4
.L_13:
        /*0018*/ 	.byte	0x04, 0x17
        /*001a*/ 	.short	(.L_15 - .L_14)
.L_14:
        /*001c*/ 	.word	0x00000000
        /*0020*/ 	.short	0x0005
        /*0022*/ 	.short	0x0028
        /*0024*/ 	.byte	0x00, 0xf4, 0x21, 0x00


	//----- nvinfo : EIATTR_KPARAM_INFO
	.align		4
.L_15:
        /*0028*/ 	.byte	0x04, 0x17
        /*002a*/ 	.short	(.L_17 - .L_16)
.L_16:
        /*002c*/ 	.word	0x00000000
        /*0030*/ 	.short	0x0004
        /*0032*/ 	.short	0x0020
        /*0034*/ 	.byte	0x00, 0xf4, 0x21, 0x00


	//----- nvinfo : EIATTR_KPARAM_INFO
	.align		4
.L_17:
        /*0038*/ 	.byte	0x04, 0x17
        /*003a*/ 	.short	(.L_19 - .L_18)
.L_18:
        /*003c*/ 	.word	0x00000000
        /*0040*/ 	.short	0x0003
        /*0042*/ 	.short	0x0018
        /*0044*/ 	.byte	0x00, 0xf4, 0x21, 0x00


	//----- nvinfo : EIATTR_KPARAM_INFO
	.align		4
.L_19:
        /*0048*/ 	.byte	0x04, 0x17
        /*004a*/ 	.short	(.L_21 - .L_20)
.L_20:
        /*004c*/ 	.word	0x00000000
        /*0050*/ 	.short	0x0002
        /*0052*/ 	.short	0x0010
        /*0054*/ 	.byte	0x00, 0xf4, 0x21, 0x00


	//----- nvinfo : EIATTR_KPARAM_INFO
	.align		4
.L_21:
        /*0058*/ 	.byte	0x04, 0x17
        /*005a*/ 	.short	(.L_23 - .L_22)
.L_22:
        /*005c*/ 	.word	0x00000000
        /*0060*/ 	.short	0x0001
        /*0062*/ 	.short	0x0008
        /*0064*/ 	.byte	0x00, 0xf4, 0x21, 0x00


	//----- nvinfo : EIATTR_KPARAM_INFO
	.align		4
.L_23:
        /*0068*/ 	.byte	0x04, 0x17
        /*006a*/ 	.short	(.L_25 - .L_24)
.L_24:
        /*006c*/ 	.word	0x00000000
        /*0070*/ 	.short	0x0000
        /*0072*/ 	.short	0x0000
        /*0074*/ 	.byte	0x00, 0xf4, 0x21, 0x00


	//----- nvinfo : EIATTR_SPARSE_MMA_MASK
	.align		4
.L_25:
        /*0078*/ 	.byte	0x03, 0x50
        /*007a*/ 	.short	0x0000


	//----- nvinfo : EIATTR_MAXREG_COUNT
	.align		4
        /*007c*/ 	.byte	0x03, 0x1b
        /*007e*/ 	.short	0x00ff


	//----- nvinfo : EIATTR_EXIT_INSTR_OFFSETS
	.align		4
        /*0080*/ 	.byte	0x04, 0x1c
        /*0082*/ 	.short	(.L_27 - .L_26)


	//   ....[0]....
.L_26:
        /*0084*/ 	.word	0x000003d0


	//----- nvinfo : EIATTR_REQNTID
	.align		4
.L_27:
        /*0088*/ 	.byte	0x04, 0x10
        /*008a*/ 	.short	(.L_29 - .L_28)
.L_28:
        /*008c*/ 	.word	0x00000100
        /*0090*/ 	.word	0x00000001
        /*0094*/ 	.word	0x00000001


	//----- nvinfo : EIATTR_CBANK_PARAM_SIZE
	.align		4
.L_29:
        /*0098*/ 	.byte	0x03, 0x19
        /*009a*/ 	.short	0x0034


	//----- nvinfo : EIATTR_PARAM_CBANK
	.align		4
        /*009c*/ 	.byte	0x04, 0x0a
        /*009e*/ 	.short	(.L_31 - .L_30)
	.align		4
.L_30:
        /*00a0*/ 	.word	index@(.nv.constant0.triton_poi_fused__native_batch_norm_legit_no_training_relu_17)
        /*00a4*/ 	.short	0x0210
        /*00a6*/ 	.short	0x0034


	//----- nvinfo : EIATTR_SW_WAR
	.align		4
.L_31:
        /*00a8*/ 	.byte	0x04, 0x36
        /*00aa*/ 	.short	(.L_33 - .L_32)
.L_32:
        /*00ac*/ 	.word	0x00000008
.L_33:


//--------------------- .nv.callgraph             --------------------------
	.section	.nv.callgraph,"",@"SHT_CUDA_CALLGRAPH"
	.align	4
	.sectionentsize	8
	.align		4
        /*0000*/ 	.word	0x00000000
	.align		4
        /*0004*/ 	.word	0xffffffff
	.align		4
        /*0008*/ 	.word	0x00000000
	.align		4
        /*000c*/ 	.word	0xfffffffe
	.align		4
        /*0010*/ 	.word	0x00000000
	.align		4
        /*0014*/ 	.word	0xfffffffd
	.align		4
        /*0018*/ 	.word	0x00000000
	.align		4
        /*001c*/ 	.word	0xfffffffc


//--------------------- .nv.constant4             --------------------------
	.section	.nv.constant4,"a",@progbits
	.align	8
	.align		8
.nv.constant4:
        /*0000*/ 	.dword	_$_str
	.align		8
        /*0008*/ 	.dword	_$_str_$_2


//--------------------- .text.triton_poi_fused__native_batch_norm_legit_no_training_relu_17 --------------------------
	.section	.text.triton_poi_fused__native_batch_norm_legit_no_training_relu_17,"ax",@progbits
	.align	128
        .global         triton_poi_fused__native_batch_norm_legit_no_training_relu_17
        .type           triton_poi_fused__native_batch_norm_legit_no_training_relu_17,@function
        .size           triton_poi_fused__native_batch_norm_legit_no_training_relu_17,(.L_x_1 - triton_poi_fused__native_batch_norm_legit_no_training_relu_17)
        .other          triton_poi_fused__native_batch_norm_legit_no_training_relu_17,@"STO_CUDA_ENTRY STV_DEFAULT"
triton_poi_fused__native_batch_norm_legit_no_training_relu_17:
.text.triton_poi_fused__native_batch_norm_legit_no_training_relu_17:
[----:B------:R-:W-:Y:S01]  /*0000*/  LDC R1, c[0x0][0x28] ;  /* 0x00000a00ff017b82 */ /* 0x000fe20000000800 */
[----:B------:R-:W1:Y:S07]  /*0010*/  S2R R0, SR_TID.X ;  /* 0x0000000000007919 */ /* 0x000e6e0000002100 */
[----:B------:R-:W2:Y:S01]  /*0020*/  LDC.64 R2, c[0x0][0x220] ;  /* 0x00008800ff027b82 */ /* 0x000ea20000000a00 */
[----:B------:R-:W-:Y:S01]  /*0030*/  ULDC.64 UR4, c[0x0][0x208] ;  /* 0x0000820000047ab9 */ /* 0x000fe20000000a00 */
[----:B------:R-:W3:Y:S06]  /*0040*/  S2R R7, SR_CTAID.X ;  /* 0x0000000000077919 */ /* 0x000eec0000002500 */
[----:B------:R-:W4:Y:S08]  /*0050*/  LDC.64 R8, c[0x0][0x228] ;  /* 0x00008a00ff087b82 */ /* 0x000f300000000a00 */
[----:B------:R-:W5:Y:S01]  /*0060*/  LDC.64 R10, c[0x0][0x230] ;  /* 0x00008c00ff0a7b82 */ /* 0x000f620000000a00 */
[----:B-1----:R-:W-:-:S02]  /*0070*/  SHF.L.U32 R0, R0, 0x1, RZ ;  /* 0x0000000100007819 */ /* 0x002fc400000006ff */
[----:B---3--:R-:W-:Y:S02]  /*0080*/  SHF.R.S32.HI R5, RZ, 0x16, R7 ;  /* 0x00000016ff057819 */ /* 0x008fe40000011407 */
[----:B------:R-:W-:Y:S02]  /*0090*/  LOP3.LUT R0, R0, 0x1fe, RZ, 0xc0, !PT ;  /* 0x000001fe00007812 */ /* 0x000fe400078ec0ff */
[----:B------:R-:W-:Y:S02]  /*00a0*/  SGXT R5, R5, 0x1 ;  /* 0x000000010505781a */ /* 0x000fe40000000200 */
[----:B------:R-:W-:Y:S02]  /*00b0*/  LEA R0, R7, R0, 0x9 ;  /* 0x0000000007007211 */ /* 0x000fe400078e48ff */
[----:B------:R-:W1:Y:S02]  /*00c0*/  LDC.64 R6, c[0x0][0x218] ;  /* 0x00008600ff067b82 */ /* 0x000e640000000a00 */
[----:B------:R-:W-:-:S04]  /*00d0*/  LEA.HI R5, R5, R0, RZ, 0x7 ;  /* 0x0000000005057211 */ /* 0x000fc800078f38ff */
[----:B------:R-:W-:-:S04]  /*00e0*/  LOP3.LUT R5, R5, 0xffffff80, RZ, 0xc0, !PT ;  /* 0xffffff8005057812 */ /* 0x000fc800078ec0ff */
[----:B------:R-:W-:Y:S02]  /*00f0*/  IADD3 R13, R0, -R5, RZ ;  /* 0x80000005000d7210 */ /* 0x000fe40007ffe0ff */
[----:B------:R-:W3:Y:S03]  /*0100*/  LDC.64 R4, c[0x0][0x210] ;  /* 0x00008400ff047b82 */ /* 0x000ee60000000a00 */
[----:B--2---:R-:W-:-:S06]  /*0110*/  IMAD.WIDE R2, R13, 0x4, R2 ;  /* 0x000000040d027825 */ /* 0x004fcc00078e0202 */
[----:B------:R-:W2:Y:S01]  /*0120*/  LDG.E.EL.64 R2, desc[UR4][R2.64] ;  /* 0x0000000402027981 */ /* 0x000ea2000c2e1b00 */
[----:B-1----:R-:W-:-:S04]  /*0130*/  IMAD.WIDE R6, R13, 0x4, R6 ;  /* 0x000000040d067825 */ /* 0x002fc800078e0206 */
[C---:B----4-:R-:W-:Y:S02]  /*0140*/  IMAD.WIDE R8, R13.reuse, 0x4, R8 ;  /* 0x000000040d087825 */ /* 0x050fe400078e0208 */
[----:B------:R-:W4:Y:S02]  /*0150*/  LDG.E.EL.64 R6, desc[UR4][R6.64] ;  /* 0x0000000406067981 */ /* 0x000f24000c2e1b00 */
[----:B-----5:R-:W-:Y:S02]  /*0160*/  IMAD.WIDE R10, R13, 0x4, R10 ;  /* 0x000000040d0a7825 */ /* 0x020fe400078e020a */
[----:B------:R-:W5:Y:S02]  /*0170*/  LDG.E.EL.64 R8, desc[UR4][R8.64] ;  /* 0x0000000408087981 */ /* 0x000f64000c2e1b00 */
[----:B---3--:R-:W-:Y:S02]  /*0180*/  IMAD.WIDE R4, R0, 0x4, R4 ;  /* 0x0000000400047825 */ /* 0x008fe400078e0204 */
[----:B------:R-:W5:Y:S04]  /*0190*/  LDG.E.EL.64 R10, desc[UR4][R10.64] ;  /* 0x000000040a0a7981 */ /* 0x000f68000c2e1b00 */
[----:B------:R-:W4:Y:S01]  /*01a0*/  LDG.E.64 R4, desc[UR4][R4.64] ;  /* 0x0000000404047981 */ /* 0x000f22000c1e1b00 */
[----:B------:R-:W-:Y:S01]  /*01b0*/  HFMA2.MMA R14, -RZ, RZ, 1.625, 0 ;  /* 0x3e800000ff0e7435 */ /* 0x000fe200000001ff */
[----:B--2---:R-:W-:Y:S01]  /*01c0*/  FADD R2, R2, 9.9999997473787516356e-06 ;  /* 0x3727c5ac02027421 */ /* 0x004fe20000000000 */
[----:B------:R-:W-:-:S03]  /*01d0*/  FADD R3, R3, 9.9999997473787516356e-06 ;  /* 0x3727c5ac03037421 */ /* 0x000fc60000000000 */
[----:B------:R-:W1:Y:S08]  /*01e0*/  MUFU.SQRT R12, R2 ;  /* 0x00000002000c7308 */ /* 0x000e700000002000 */
[----:B------:R2:W3:Y:S01]  /*01f0*/  MUFU.SQRT R13, R3 ;  /* 0x00000003000d7308 */ /* 0x0004e20000002000 */
[C---:B-1----:R-:W-:Y:S02]  /*0200*/  FSETP.GT.AND P0, PT, R12.reuse, 8.50705917302346158658e+37, PT ;  /* 0x7e8000000c00780b */ /* 0x042fe40003f04000 */
[----:B------:R-:W-:Y:S01]  /*0210*/  FSETP.GEU.AND P2, PT, R12, 1.175494350822287508e-38, PT ;  /* 0x008000000c00780b */ /* 0x000fe20003f4e000 */
[----:B--2---:R-:W1:Y:S01]  /*0220*/  LDC.64 R2, c[0x0][0x238] ;  /* 0x00008e00ff027b82 */ /* 0x004e620000000a00 */
[----:B---3--:R-:W-:-:S02]  /*0230*/  FSETP.GT.AND P1, PT, R13, 8.50705917302346158658e+37, PT ;  /* 0x7e8000000d00780b */ /* 0x008fc40003f24000 */
[----:B------:R-:W-:-:S07]  /*0240*/  FSETP.GEU.AND P3, PT, R13, 1.175494350822287508e-38, PT ;  /* 0x008000000d00780b */ /* 0x000fce0003f6e000 */
[----:B------:R-:W-:-:S04]  /*0250*/  @P0 FMUL R12, R12, 0.25 ;  /* 0x3e8000000c0c0820 */ /* 0x000fc80000400000 */
[----:B------:R-:W-:Y:S01]  /*0260*/  @!P2 FMUL R12, R12, 16777216 ;  /* 0x4b8000000c0ca820 */ /* 0x000fe20000400000 */
[----:B------:R-:W-:-:S04]  /*0270*/  @P1 FMUL R13, R13, 0.25 ;  /* 0x3e8000000d0d1820 */ /* 0x000fc80000400000 */
[----:B------:R-:W-:Y:S01]  /*0280*/  @!P3 FMUL R13, R13, 16777216 ;  /* 0x4b8000000d0db820 */ /* 0x000fe20000400000 */
[----:B------:R-:W2:Y:S01]  /*0290*/  MUFU.RCP R12, R12 ;  /* 0x0000000c000c7308 */ /* 0x000ea20000001000 */
[----:B------:R-:W-:-:S07]  /*02a0*/  FSEL R15, R14, 1, P0 ;  /* 0x3f8000000e0f7808 */ /* 0x000fce0000000000 */
[----:B------:R-:W3:Y:S01]  /*02b0*/  MUFU.RCP R13, R13 ;  /* 0x0000000d000d7308 */ /* 0x000ee20000001000 */
[----:B------:R-:W-:Y:S01]  /*02c0*/  FSEL R14, R14, 1, P1 ;  /* 0x3f8000000e0e7808 */ /* 0x000fe20000800000 */
[----:B------:R-:W-:-:S04]  /*02d0*/  @!P2 FMUL R15, R15, 16777216 ;  /* 0x4b8000000f0fa820 */ /* 0x000fc80000400000 */
[----:B------:R-:W-:Y:S01]  /*02e0*/  @!P3 FMUL R14, R14, 16777216 ;  /* 0x4b8000000e0eb820 */ /* 0x000fe20000400000 */
[----:B----4-:R-:W-:Y:S01]  /*02f0*/  FADD R5, R5, -R7 ;  /* 0x8000000705057221 */ /* 0x010fe20000000000 */
[----:B------:R-:W-:Y:S01]  /*0300*/  FADD R4, R4, -R6 ;  /* 0x8000000604047221 */ /* 0x000fe20000000000 */
[----:B--2---:R-:W-:Y:S01]  /*0310*/  FMUL R15, R12, R15 ;  /* 0x0000000f0c0f7220 */ /* 0x004fe20000400000 */
[----:B---3--:R-:W-:-:S03]  /*0320*/  FMUL R14, R13, R14 ;  /* 0x0000000e0d0e7220 */ /* 0x008fc60000400000 */
[----:B------:R-:W-:Y:S01]  /*0330*/  FMUL R15, R4, R15 ;  /* 0x0000000f040f7220 */ /* 0x000fe20000400000 */
[----:B------:R-:W-:-:S03]  /*0340*/  FMUL R14, R5, R14 ;  /* 0x0000000e050e7220 */ /* 0x000fc60000400000 */
[----:B-----5:R-:W-:Y:S01]  /*0350*/  FFMA R8, R8, R15, R10 ;  /* 0x0000000f08087223 */ /* 0x020fe2000000000a */
[----:B------:R-:W-:-:S04]  /*0360*/  FFMA R9, R9, R14, R11 ;  /* 0x0000000e09097223 */ /* 0x000fc8000000000b */
[----:B------:R-:W-:Y:S02]  /*0370*/  FSETP.GEU.AND P0, PT, R8, RZ, PT ;  /* 0x000000ff0800720b */ /* 0x000fe40003f0e000 */
[C---:B------:R-:W-:Y:S01]  /*0380*/  FSETP.GEU.AND P1, PT, R9.reuse, RZ, PT ;  /* 0x000000ff0900720b */ /* 0x040fe20003f2e000 */
[----:B-1----:R-:W-:Y:S01]  /*0390*/  IMAD.WIDE R2, R0, 0x4, R2 ;  /* 0x0000000400027825 */ /* 0x002fe200078e0202 */
[----:B------:R-:W-:Y:S02]  /*03a0*/  FSEL R8, R8, RZ, P0 ;  /* 0x000000ff08087208 */ /* 0x000fe40000000000 */
[----:B------:R-:W-:-:S05]  /*03b0*/  FSEL R9, R9, RZ, P1 ;  /* 0x000000ff09097208 */ /* 0x000fca0000800000 */
[----:B------:R-:W-:Y:S01]  /*03c0*/  STG.E.64 desc[UR4][R2.64], R8 ;  /* 0x0000000802007986 */ /* 0x000fe2000c101b04 */
[----:B------:R-:W-:Y:S05]  /*03d0*/  EXIT ;  /* 0x000000000000794d */ /* 0x000fea0003800000 */
.L_x_0:
[----:B------:R-:W-:-:S00]  /*03e0*/  BRA `(.L_x_0) ;  /* 0xfffffffc00fc7947 */ /* 0x000fc0000383ffff */
[----:B------:R-:W-:-:S00]  /*03f0*/  NOP ;  /* 0x0000000000007918 */ /* 0x000fc00000000000 */
        /* <DEDUP_REMOVED lines=8> */
.L_x_1:


//--------------------- .nv.global.init           --------------------------
	.section	.nv.global.init,"aw",@progbits
.nv.global.init:
	.type		_$_str,@object
	.size		_$_str,(_$_str_$_2 - _$_str)
_$_str:
        /*0000*/ 	.byte	0x5f, 0x5f, 0x43, 0x55, 0x44, 0x41, 0x5f, 0x46, 0x54, 0x5a, 0x00
	.type		_$_str_$_2,@object
	.size		_$_str_$_2,(.L_1 - _$_str_$_2)
_$_str_$_2:
        /*000b*/ 	.byte	0x5f, 0x5f, 0x43, 0x55, 0x44, 0x41, 0x5f, 0x50, 0x52, 0x45, 0x43, 0x5f, 0x53, 0x51, 0x52, 0x54
        /*001b*/ 	.byte	0x00
.L_1:


//--------------------- .nv.constant0.triton_poi_fused__native_batch_norm_legit_no_training_relu_17 --------------------------
	.section	.nv.constant0.triton_poi_fused__native_batch_norm_legit_no_training_relu_17,"a",@progbits
	.sectionflags	@""
	.align	4
.nv.constant0.triton_poi_fused__native_batch_norm_legit_no_training_relu_17:
	.zero		580
